	.headerflags	@"EF_CUDA_TEXMODE_UNIFIED EF_CUDA_64BIT_ADDRESS EF_CUDA_SM86 EF_CUDA_VIRTUAL_SM(EF_CUDA_SM86)"
	.elftype	@"ET_EXEC"


//--------------------- .nv.info                  --------------------------
	.section	.nv.info,"",@"SHT_CUDA_INFO"
	.align	4


	//----- nvinfo : EIATTR_REGCOUNT
	.align		4
        /*0000*/ 	.byte	0x04, 0x2f
        /*0002*/ 	.short	(.L_1 - .L_0)
	.align		4
.L_0:
        /*0004*/ 	.word	index@(triton_red_fused_addmm_0)
        /*0008*/ 	.word	0x0000001d


	//----- nvinfo : EIATTR_MIN_STACK_SIZE
	.align		4
.L_1:
        /*000c*/ 	.byte	0x04, 0x12
        /*000e*/ 	.short	(.L_3 - .L_2)
	.align		4
.L_2:
        /*0010*/ 	.word	index@(triton_red_fused_addmm_0)
        /*0014*/ 	.word	0x00000000


	//----- nvinfo : EIATTR_FRAME_SIZE
	.align		4
.L_3:
        /*0018*/ 	.byte	0x04, 0x11
        /*001a*/ 	.short	(.L_5 - .L_4)
	.align		4
.L_4:
        /*001c*/ 	.word	index@(triton_red_fused_addmm_0)
        /*0020*/ 	.word	0x00000000


	//----- nvinfo : EIATTR_MIN_STACK_SIZE
	.align		4
.L_5:
        /*0024*/ 	.byte	0x04, 0x12
        /*0026*/ 	.short	(.L_7 - .L_6)
	.align		4
.L_6:
        /*0028*/ 	.word	index@(triton_red_fused_addmm_0)
        /*002c*/ 	.word	0x00000000
.L_7:


//--------------------- .nv.info.triton_red_fused_addmm_0 --------------------------
	.section	.nv.info.triton_red_fused_addmm_0,"",@"SHT_CUDA_INFO"
	.sectionflags	@""
	.align	4


	//----- nvinfo : EIATTR_CUDA_API_VERSION
	.align		4
        /*0000*/ 	.byte	0x04, 0x37
        /*0002*/ 	.short	(.L_9 - .L_8)
.L_8:
        /*0004*/ 	.word	0x0000007c


	//----- nvinfo : EIATTR_SW2861232_WAR
	.align		4
.L_9:
        /*0008*/ 	.byte	0x01, 0x35
	.zero		2


	//----- nvinfo : EIATTR_PARAM_CBANK
	.align		4
        /*000c*/ 	.byte	0x04, 0x0a
        /*000e*/ 	.short	(.L_11 - .L_10)
	.align		4
.L_10:
        /*0010*/ 	.word	index@(.nv.constant0.triton_red_fused_addmm_0)
        /*0014*/ 	.short	0x0160
        /*0016*/ 	.short	0x0028


	//----- nvinfo : EIATTR_CBANK_PARAM_SIZE
	.align		4
.L_11:
        /*0018*/ 	.byte	0x03, 0x19
        /*001a*/ 	.short	0x0028


	//----- nvinfo : EIATTR_KPARAM_INFO
	.align		4
        /*001c*/ 	.byte	0x04, 0x17
        /*001e*/ 	.short	(.L_13 - .L_12)
.L_12:
        /*0020*/ 	.word	0x00000000
        /*0024*/ 	.short	0x0005
        /*0026*/ 	.short	0x0020
        /*0028*/ 	.byte	0x00, 0xf4, 0x21, 0x00


	//----- nvinfo : EIATTR_KPARAM_INFO
	.align		4
.L_13:
        /*002c*/ 	.byte	0x04, 0x17
        /*002e*/ 	.short	(.L_15 - .L_14)
.L_14:
        /*0030*/ 	.word	0x00000000
        /*0034*/ 	.short	0x0004
        /*0036*/ 	.short	0x001c
        /*0038*/ 	.byte	0x00, 0xf0, 0x11, 0x00


	//----- nvinfo : EIATTR_KPARAM_INFO
	.align		4
.L_15:
        /*003c*/ 	.byte	0x04, 0x17
        /*003e*/ 	.short	(.L_17 - .L_16)
.L_16:
        /*0040*/ 	.word	0x00000000
        /*0044*/ 	.short	0x0003
        /*0046*/ 	.short	0x0018
        /*0048*/ 	.byte	0x00, 0xf0, 0x11, 0x00


	//----- nvinfo : EIATTR_KPARAM_INFO
	.align		4
.L_17:
        /*004c*/ 	.byte	0x04, 0x17
        /*004e*/ 	.short	(.L_19 - .L_18)
.L_18:
        /*0050*/ 	.word	0x00000000
        /*0054*/ 	.short	0x0002
        /*0056*/ 	.short	0x0010
        /*0058*/ 	.byte	0x00, 0xf4, 0x21, 0x00


	//----- nvinfo : EIATTR_KPARAM_INFO
	.align		4
.L_19:
        /*005c*/ 	.byte	0x04, 0x17
        /*005e*/ 	.short	(.L_21 - .L_20)
.L_20:
        /*0060*/ 	.word	0x00000000
        /*0064*/ 	.short	0x0001
        /*0066*/ 	.short	0x0008
        /*0068*/ 	.byte	0x00, 0xf4, 0x21, 0x00


	//----- nvinfo : EIATTR_KPARAM_INFO
	.align		4
.L_21:
        /*006c*/ 	.byte	0x04, 0x17
        /*006e*/ 	.short	(.L_23 - .L_22)
.L_22:
        /*0070*/ 	.word	0x00000000
        /*0074*/ 	.short	0x0000
        /*0076*/ 	.short	0x0000
        /*0078*/ 	.byte	0x00, 0xf4, 0x21, 0x00


	//----- nvinfo : EIATTR_MAXREG_COUNT
	.align		4
.L_23:
        /*007c*/ 	.byte	0x03, 0x1b
        /*007e*/ 	.short	0x00ff


	//----- nvinfo : EIATTR_COOP_GROUP_MASK_REGIDS
	.align		4
        /*0080*/ 	.byte	0x04, 0x29
        /*0082*/ 	.short	(.L_25 - .L_24)


	//   ....[0]....
.L_24:
        /*0084*/ 	.word	0xffffffff


	//----- nvinfo : EIATTR_COOP_GROUP_INSTR_OFFSETS
	.align		4
.L_25:
        /*0088*/ 	.byte	0x04, 0x28
        /*008a*/ 	.short	(.L_27 - .L_26)


	//   ....[0]....
.L_26:
        /*008c*/ 	.word	0x000006d0


	//----- nvinfo : EIATTR_EXIT_INSTR_OFFSETS
	.align		4
.L_27:
        /*0090*/ 	.byte	0x04, 0x1c
        /*0092*/ 	.short	(.L_29 - .L_28)


	//   ....[0]....
.L_28:
        /*0094*/ 	.word	0x00000710


	//   ....[1]....
        /*0098*/ 	.word	0x00000770


	//----- nvinfo : EIATTR_REQNTID
	.align		4
.L_29:
        /*009c*/ 	.byte	0x04, 0x10
        /*009e*/ 	.short	(.L_31 - .L_30)
.L_30:
        /*00a0*/ 	.word	0x00000080
        /*00a4*/ 	.word	0x00000001
        /*00a8*/ 	.word	0x00000001
.L_31:


//--------------------- .nv.callgraph             --------------------------
	.section	.nv.callgraph,"",@"SHT_CUDA_CALLGRAPH"
	.align	4
	.sectionentsize	8
	.align		4
        /*0000*/ 	.word	0x00000000
	.align		4
        /*0004*/ 	.word	0xffffffff
	.align		4
        /*0008*/ 	.word	0x00000000
	.align		4
        /*000c*/ 	.word	0xfffffffe
	.align		4
        /*0010*/ 	.word	0x00000000
	.align		4
        /*0014*/ 	.word	0xfffffffd
	.align		4
        /*0018*/ 	.word	0x00000000
	.align		4
        /*001c*/ 	.word	0xfffffffc


//--------------------- .nv.rel.action            --------------------------
	.section	.nv.rel.action,"",@"SHT_CUDA_RELOCINFO"
	.align	8
	.sectionentsize	8
        /*0000*/ 	.byte	0x73, 0x00, 0x00, 0x00, 0x00, 0x00, 0x00, 0x00, 0x00, 0x00, 0x00, 0x11, 0x25, 0x00, 0x05, 0x36


//--------------------- .nv.constant0.triton_red_fused_addmm_0 --------------------------
	.section	.nv.constant0.triton_red_fused_addmm_0,"a",@progbits
	.sectionflags	@""
	.align	4
.nv.constant0.triton_red_fused_addmm_0:
	.zero		392


//--------------------- .text.triton_red_fused_addmm_0 --------------------------
	.section	.text.triton_red_fused_addmm_0,"ax",@progbits
	.sectionflags	@"SHF_BARRIERS=1"
	.sectioninfo	@"SHI_REGISTERS=29"
	.align	128
        .global         triton_red_fused_addmm_0
        .type           triton_red_fused_addmm_0,@function
        .size           triton_red_fused_addmm_0,(.L_x_2 - triton_red_fused_addmm_0)
        .other          triton_red_fused_addmm_0,@"STO_CUDA_ENTRY STV_DEFAULT"
triton_red_fused_addmm_0:
.text.triton_red_fused_addmm_0:
[----:B------:R-:W-:Y:S02]  /*0000*/  MOV R1, c[0x0][0x28] ;  /* 0x00000a0000017a02 */ /* 0x000fe40000000f00 */
[----:B------:R-:W0:Y:S01]  /*0010*/  S2R R0, SR_TID.X ;  /* 0x0000000000007919 */ /* 0x000e220000002100 */
[----:B------:R-:W-:Y:S01]  /*0020*/  MOV R9, 0x8 ;  /* 0x0000000800097802 */ /* 0x000fe20000000f00 */
[----:B------:R-:W-:Y:S01]  /*0030*/  IMAD.MOV.U32 R15, RZ, RZ, RZ ;  /* 0x000000ffff0f7224 */ /* 0x000fe200078e00ff */
[----:B------:R-:W-:Y:S01]  /*0040*/  MOV R14, 0xfffffff8 ;  /* 0xfffffff8000e7802 */ /* 0x000fe20000000f00 */
[----:B------:R-:W1:Y:S01]  /*0050*/  S2R R3, SR_CTAID.X ;  /* 0x0000000000037919 */ /* 0x000e620000002500 */
[----:B------:R-:W-:Y:S01]  /*0060*/  MOV R22, 0xffffffff ;  /* 0xffffffff00167802 */ /* 0x000fe20000000f00 */
[----:B------:R-:W-:Y:S01]  /*0070*/  CS2R R12, SRZ ;  /* 0x00000000000c7805 */ /* 0x000fe2000001ff00 */
[----:B------:R-:W-:Y:S01]  /*0080*/  MOV R10, RZ ;  /* 0x000000ff000a7202 */ /* 0x000fe20000000f00 */
[----:B------:R-:W-:Y:S01]  /*0090*/  ULDC.64 UR4, c[0x0][0x118] ;  /* 0x0000460000047ab9 */ /* 0x000fe20000000a00 */
[----:B0-----:R-:W-:Y:S02]  /*00a0*/  SHF.R.U32.HI R4, RZ, 0x1, R0 ;  /* 0x00000001ff047819 */ /* 0x001fe40000011600 */
[----:B------:R-:W-:-:S02]  /*00b0*/  SHF.L.U32 R2, R0, 0x2, RZ ;  /* 0x0000000200027819 */ /* 0x000fc400000006ff */
[----:B------:R-:W-:Y:S02]  /*00c0*/  SGXT.U32 R4, R4, 0x6 ;  /* 0x000000060404781a */ /* 0x000fe40000000000 */
[C---:B-1----:R-:W-:Y:S02]  /*00d0*/  SHF.L.U32 R5, R3.reuse, 0x6, RZ ;  /* 0x0000000603057819 */ /* 0x042fe400000006ff */
[----:B------:R-:W-:Y:S01]  /*00e0*/  LOP3.LUT R8, R0, 0x1, RZ, 0xc0, !PT ;  /* 0x0000000100087812 */ /* 0x000fe200078ec0ff */
[----:B------:R-:W-:Y:S01]  /*00f0*/  IMAD R11, R3, 0x40, R4 ;  /* 0x00000040030b7824 */ /* 0x000fe200078e0204 */
[----:B------:R-:W-:Y:S02]  /*0100*/  LOP3.LUT R2, R2, 0x4, RZ, 0xc0, !PT ;  /* 0x0000000402027812 */ /* 0x000fe400078ec0ff */
[----:B------:R-:W-:Y:S01]  /*0110*/  LOP3.LUT R3, R4, R5, RZ, 0xfc, !PT ;  /* 0x0000000504037212 */ /* 0x000fe200078efcff */
[----:B------:R-:W-:-:S03]  /*0120*/  IMAD.WIDE.U32 R8, R8, R9, c[0x0][0x160] ;  /* 0x0000580008087625 */ /* 0x000fc600078e0009 */
[----:B------:R-:W-:Y:S01]  /*0130*/  ISETP.GE.AND P1, PT, R3, 0x2400, PT ;  /* 0x000024000300780c */ /* 0x000fe20003f26270 */
[----:B------:R-:W-:-:S04]  /*0140*/  IMAD R11, R11, 0xc00, R2 ;  /* 0x00000c000b0b7824 */ /* 0x000fc800078e0202 */
.L_x_0:
[----:B------:R-:W2:Y:S01]  /*0150*/  LDG.E.EL.64 R6, [R8.64] ;  /* 0x0000000408067981 */ /* 0x000ea2000c2e1b00 */
[----:B------:R-:W-:Y:S01]  /*0160*/  IADD3 R18, R11, 0x8, R14 ;  /* 0x000000080b127810 */ /* 0x000fe20007ffe00e */
[----:B------:R-:W-:Y:S01]  /*0170*/  CS2R R2, SRZ ;  /* 0x0000000000027805 */ /* 0x000fe2000001ff00 */
[----:B------:R-:W-:-:S05]  /*0180*/  MOV R19, 0x2 ;  /* 0x0000000200137802 */ /* 0x000fca0000000f00 */
[----:B------:R-:W-:-:S05]  /*0190*/  IMAD.WIDE R18, R18, R19, c[0x0][0x168] ;  /* 0x00005a0012127625 */ /* 0x000fca00078e0213 */
[----:B------:R0:W3:Y:S01]  /*01a0*/  @!P1 LDG.E.EF.64 R2, [R18.64] ;  /* 0x0000000412029981 */ /* 0x0000e2000c0e1b00 */
[C---:B--2---:R-:W-:Y:S02]  /*01b0*/  SHF.L.U32 R16, R6.reuse, 0x10, RZ ;  /* 0x0000001006107819 */ /* 0x044fe400000006ff */
[----:B------:R-:W-:Y:S02]  /*01c0*/  PRMT R6, R6, 0x7632, R6 ;  /* 0x0000763206067816 */ /* 0x000fe40000000006 */
[----:B------:R-:W-:Y:S01]  /*01d0*/  SHF.L.U32 R17, R7, 0x10, RZ ;  /* 0x0000001007117819 */ /* 0x000fe200000006ff */
[----:B------:R-:W-:-:S04]  /*01e0*/  FADD R20, RZ, -R16 ;  /* 0x80000010ff147221 */ /* 0x000fc80000000000 */
[----:B------:R-:W-:Y:S01]  /*01f0*/  FMUL R23, R20, 1.4426950216293334961 ;  /* 0x3fb8aa3b14177820 */ /* 0x000fe20000400000 */
[----:B------:R-:W-:Y:S01]  /*0200*/  PRMT R20, R7, 0x7632, R20 ;  /* 0x0000763207147816 */ /* 0x000fe20000000014 */
[----:B------:R-:W-:Y:S01]  /*0210*/  IMAD.U32 R7, R6, 0x10000, RZ ;  /* 0x0001000006077824 */ /* 0x000fe200078e00ff */
[----:B------:R-:W-:Y:S02]  /*0220*/  FADD R21, RZ, -R17 ;  /* 0x80000011ff157221 */ /* 0x000fe40000000000 */
[----:B------:R-:W-:Y:S01]  /*0230*/  SHF.L.U32 R6, R20, 0x10, RZ ;  /* 0x0000001014067819 */ /* 0x000fe200000006ff */
[----:B0-----:R-:W-:Y:S01]  /*0240*/  FADD R18, RZ, -R7 ;  /* 0x80000007ff127221 */ /* 0x001fe20000000000 */
[----:B------:R-:W-:Y:S01]  /*0250*/  FMUL R21, R21, 1.4426950216293334961 ;  /* 0x3fb8aa3b15157820 */ /* 0x000fe20000400000 */
[----:B------:R-:W-:Y:S02]  /*0260*/  FSETP.GEU.AND P0, PT, R23, -126, PT ;  /* 0xc2fc00001700780b */ /* 0x000fe40003f0e000 */
[----:B------:R-:W-:Y:S01]  /*0270*/  FMUL R20, R18, 1.4426950216293334961 ;  /* 0x3fb8aa3b12147820 */ /* 0x000fe20000400000 */
[----:B------:R-:W-:Y:S01]  /*0280*/  FADD R19, RZ, -R6 ;  /* 0x80000006ff137221 */ /* 0x000fe20000000000 */
[----:B------:R-:W-:-:S03]  /*0290*/  FSETP.GEU.AND P4, PT, R21, -126, PT ;  /* 0xc2fc00001500780b */ /* 0x000fc60003f8e000 */
[----:B------:R-:W-:Y:S01]  /*02a0*/  FSETP.GEU.AND P2, PT, R20, -126, PT ;  /* 0xc2fc00001400780b */ /* 0x000fe20003f4e000 */
[----:B------:R-:W-:-:S05]  /*02b0*/  FMUL R25, R19, 1.4426950216293334961 ;  /* 0x3fb8aa3b13197820 */ /* 0x000fca0000400000 */
[----:B------:R-:W-:Y:S01]  /*02c0*/  FSETP.GEU.AND P3, PT, R25, -126, PT ;  /* 0xc2fc00001900780b */ /* 0x000fe20003f6e000 */
[----:B------:R-:W-:-:S03]  /*02d0*/  @!P0 FMUL R23, R23, 0.5 ;  /* 0x3f00000017178820 */ /* 0x000fc60000400000 */
[----:B------:R-:W-:Y:S01]  /*02e0*/  @!P4 FMUL R21, R21, 0.5 ;  /* 0x3f0000001515c820 */ /* 0x000fe20000400000 */
[----:B------:R-:W0:Y:S02]  /*02f0*/  MUFU.EX2 R18, R23 ;  /* 0x0000001700127308 */ /* 0x000e240000000800 */
[----:B------:R-:W-:-:S06]  /*0300*/  @!P2 FMUL R20, R20, 0.5 ;  /* 0x3f0000001414a820 */ /* 0x000fcc0000400000 */
[----:B------:R-:W1:Y:S01]  /*0310*/  MUFU.EX2 R24, R21 ;  /* 0x0000001500187308 */ /* 0x000e620000000800 */
[----:B------:R-:W-:-:S07]  /*0320*/  @!P3 FMUL R25, R25, 0.5 ;  /* 0x3f0000001919b820 */ /* 0x000fce0000400000 */
[----:B------:R-:W2:Y:S01]  /*0330*/  MUFU.EX2 R19, R20 ;  /* 0x0000001400137308 */ /* 0x000ea20000000800 */
[----:B0-----:R-:W-:-:S04]  /*0340*/  @!P0 FMUL R18, R18, R18 ;  /* 0x0000001212128220 */ /* 0x001fc80000400000 */
[----:B------:R-:W-:-:S03]  /*0350*/  FADD R18, R18, 1 ;  /* 0x3f80000012127421 */ /* 0x000fc60000000000 */
[----:B------:R0:W4:Y:S01]  /*0360*/  MUFU.EX2 R26, R25 ;  /* 0x00000019001a7308 */ /* 0x0001220000000800 */
[----:B-1----:R-:W-:Y:S01]  /*0370*/  @!P4 FMUL R24, R24, R24 ;  /* 0x000000181818c220 */ /* 0x002fe20000400000 */
[----:B------:R-:W-:-:S03]  /*0380*/  FSETP.GT.AND P0, PT, R18, 8.50705917302346158658e+37, PT ;  /* 0x7e8000001200780b */ /* 0x000fc60003f04000 */
[----:B------:R-:W-:Y:S01]  /*0390*/  FADD R24, R24, 1 ;  /* 0x3f80000018187421 */ /* 0x000fe20000000000 */
[----:B--2---:R-:W-:Y:S01]  /*03a0*/  @!P2 FMUL R19, R19, R19 ;  /* 0x000000131313a220 */ /* 0x004fe20000400000 */
[----:B0-----:R-:W-:-:S03]  /*03b0*/  MOV R25, 0x3e800000 ;  /* 0x3e80000000197802 */ /* 0x001fc60000000f00 */
[----:B------:R-:W-:Y:S01]  /*03c0*/  FADD R19, R19, 1 ;  /* 0x3f80000013137421 */ /* 0x000fe20000000000 */
[----:B------:R-:W-:-:S04]  /*03d0*/  FSEL R21, R25, 1, P0 ;  /* 0x3f80000019157808 */ /* 0x000fc80000000000 */
[----:B------:R-:W-:Y:S01]  /*03e0*/  @P0 FMUL R18, R18, 0.25 ;  /* 0x3e80000012120820 */ /* 0x000fe20000400000 */
[----:B----4-:R-:W-:Y:S01]  /*03f0*/  @!P3 FMUL R26, R26, R26 ;  /* 0x0000001a1a1ab220 */ /* 0x010fe20000400000 */
[----:B------:R-:W-:Y:S02]  /*0400*/  FSETP.GT.AND P3, PT, R24, 8.50705917302346158658e+37, PT ;  /* 0x7e8000001800780b */ /* 0x000fe40003f64000 */
[----:B------:R-:W-:Y:S01]  /*0410*/  FSETP.GT.AND P2, PT, R19, 8.50705917302346158658e+37, PT ;  /* 0x7e8000001300780b */ /* 0x000fe20003f44000 */
[----:B------:R-:W-:Y:S01]  /*0420*/  FADD R26, R26, 1 ;  /* 0x3f8000001a1a7421 */ /* 0x000fe20000000000 */
[----:B------:R-:W0:Y:S01]  /*0430*/  MUFU.RCP R18, R18 ;  /* 0x0000001200127308 */ /* 0x000e220000001000 */
[----:B------:R-:W-:Y:S02]  /*0440*/  IADD3 R14, P0, R14, 0x8, RZ ;  /* 0x000000080e0e7810 */ /* 0x000fe40007f1e0ff */
[C---:B------:R-:W-:Y:S02]  /*0450*/  FSEL R23, R25.reuse, 1, P3 ;  /* 0x3f80000019177808 */ /* 0x040fe40001800000 */
[----:B------:R-:W-:Y:S01]  /*0460*/  FSETP.GT.AND P4, PT, R26, 8.50705917302346158658e+37, PT ;  /* 0x7e8000001a00780b */ /* 0x000fe20003f84000 */
[----:B------:R-:W-:Y:S01]  /*0470*/  IMAD.X R22, RZ, RZ, R22, P0 ;  /* 0x000000ffff167224 */ /* 0x000fe200000e0616 */
[----:B------:R-:W-:-:S02]  /*0480*/  FSEL R20, R25, 1, P2 ;  /* 0x3f80000019147808 */ /* 0x000fc40001000000 */
[----:B------:R-:W-:Y:S01]  /*0490*/  @P3 FMUL R24, R24, 0.25 ;  /* 0x3e80000018183820 */ /* 0x000fe20000400000 */
[----:B------:R-:W-:Y:S01]  /*04a0*/  ISETP.GE.U32.AND P0, PT, R14, 0xbf8, PT ;  /* 0x00000bf80e00780c */ /* 0x000fe20003f06070 */
[----:B------:R-:W-:Y:S01]  /*04b0*/  @P2 FMUL R19, R19, 0.25 ;  /* 0x3e80000013132820 */ /* 0x000fe20000400000 */
[----:B------:R-:W-:Y:S02]  /*04c0*/  IADD3 R8, P2, R8, 0x10, RZ ;  /* 0x0000001008087810 */ /* 0x000fe40007f5e0ff */
[----:B------:R-:W-:Y:S01]  /*04d0*/  ISETP.GE.U32.AND.EX P0, PT, R22, RZ, PT, P0 ;  /* 0x000000ff1600720c */ /* 0x000fe20003f06100 */
[----:B------:R-:W1:Y:S01]  /*04e0*/  MUFU.RCP R24, R24 ;  /* 0x0000001800187308 */ /* 0x000e620000001000 */
[----:B0-----:R-:W-:Y:S01]  /*04f0*/  FMUL R21, R18, R21 ;  /* 0x0000001512157220 */ /* 0x001fe20000400000 */
[----:B------:R-:W-:Y:S01]  /*0500*/  IADD3.X R9, RZ, R9, RZ, P2, !PT ;  /* 0x00000009ff097210 */ /* 0x000fe200017fe4ff */
[----:B------:R-:W-:Y:S02]  /*0510*/  @P4 FMUL R26, R26, 0.25 ;  /* 0x3e8000001a1a4820 */ /* 0x000fe40000400000 */
[----:B------:R-:W-:-:S03]  /*0520*/  FMUL R21, R16, R21 ;  /* 0x0000001510157220 */ /* 0x000fc60000400000 */
[----:B------:R-:W0:Y:S08]  /*0530*/  MUFU.RCP R19, R19 ;  /* 0x0000001300137308 */ /* 0x000e300000001000 */
[----:B------:R-:W2:Y:S01]  /*0540*/  MUFU.RCP R26, R26 ;  /* 0x0000001a001a7308 */ /* 0x000ea20000001000 */
[----:B-1----:R-:W-:Y:S01]  /*0550*/  FMUL R18, R24, R23 ;  /* 0x0000001718127220 */ /* 0x002fe20000400000 */
[----:B------:R-:W-:Y:S01]  /*0560*/  FSEL R23, R25, 1, P4 ;  /* 0x3f80000019177808 */ /* 0x000fe20002000000 */
[----:B0-----:R-:W-:-:S02]  /*0570*/  FMUL R20, R19, R20 ;  /* 0x0000001413147220 */ /* 0x001fc40000400000 */
[----:B------:R-:W-:Y:S01]  /*0580*/  FMUL R19, R17, R18 ;  /* 0x0000001211137220 */ /* 0x000fe20000400000 */
[C---:B---3--:R-:W-:Y:S01]  /*0590*/  SHF.L.U32 R17, R2.reuse, 0x10, RZ ;  /* 0x0000001002117819 */ /* 0x048fe200000006ff */
[----:B------:R-:W-:Y:S01]  /*05a0*/  FMUL R20, R7, R20 ;  /* 0x0000001407147220 */ /* 0x000fe20000400000 */
[----:B------:R-:W-:Y:S02]  /*05b0*/  PRMT R7, R2, 0x7632, R7 ;  /* 0x0000763202077816 */ /* 0x000fe40000000007 */
[C---:B------:R-:W-:Y:S01]  /*05c0*/  PRMT R2, R3.reuse, 0x7632, R2 ;  /* 0x0000763203027816 */ /* 0x040fe20000000002 */
[----:B--2---:R-:W-:Y:S01]  /*05d0*/  FMUL R23, R26, R23 ;  /* 0x000000171a177220 */ /* 0x004fe20000400000 */
[----:B------:R-:W-:Y:S01]  /*05e0*/  SHF.L.U32 R18, R3, 0x10, RZ ;  /* 0x0000001003127819 */ /* 0x000fe200000006ff */
[----:B------:R-:W-:Y:S01]  /*05f0*/  @!P1 FFMA R10, R17, R21, R10 ;  /* 0x00000015110a9223 */ /* 0x000fe2000000000a */
[----:B------:R-:W-:Y:S01]  /*0600*/  SHF.L.U32 R16, R7, 0x10, RZ ;  /* 0x0000001007107819 */ /* 0x000fe200000006ff */
[----:B------:R-:W-:Y:S01]  /*0610*/  FMUL R23, R6, R23 ;  /* 0x0000001706177220 */ /* 0x000fe20000400000 */
[----:B------:R-:W-:Y:S01]  /*0620*/  SHF.L.U32 R3, R2, 0x10, RZ ;  /* 0x0000001002037819 */ /* 0x000fe200000006ff */
[----:B------:R-:W-:-:S02]  /*0630*/  @!P1 FFMA R13, R18, R19, R13 ;  /* 0x00000013120d9223 */ /* 0x000fc4000000000d */
[----:B------:R-:W-:Y:S02]  /*0640*/  @!P1 FFMA R15, R16, R20, R15 ;  /* 0x00000014100f9223 */ /* 0x000fe4000000000f */
[----:B------:R-:W-:Y:S01]  /*0650*/  @!P1 FFMA R12, R3, R23, R12 ;  /* 0x00000017030c9223 */ /* 0x000fe2000000000c */
[----:B------:R-:W-:Y:S05]  /*0660*/  @!P0 BRA `(.L_x_0) ;  /* 0xfffffae000008947 */ /* 0x000fea000383ffff */
[----:B------:R-:W-:Y:S01]  /*0670*/  FADD R10, R10, R15 ;  /* 0x0000000f0a0a7221 */ /* 0x000fe20000000000 */
[----:B------:R-:W-:Y:S02]  /*0680*/  LOP3.LUT R2, R5, 0x3f, R0, 0xf8, !PT ;  /* 0x0000003f05027812 */ /* 0x000fe400078ef800 */
[----:B------:R-:W-:Y:S01]  /*0690*/  LOP3.LUT P0, RZ, R0, 0x40, RZ, 0xc0, !PT ;  /* 0x0000004000ff7812 */ /* 0x000fe2000780c0ff */
[----:B------:R-:W-:-:S03]  /*06a0*/  FADD R13, R13, R10 ;  /* 0x0000000a0d0d7221 */ /* 0x000fc60000000000 */
[----:B------:R-:W-:Y:S01]  /*06b0*/  ISETP.LT.AND P0, PT, R2, 0x2400, !P0 ;  /* 0x000024000200780c */ /* 0x000fe20004701270 */
[----:B------:R-:W-:-:S05]  /*06c0*/  FADD R13, R12, R13 ;  /* 0x0000000d0c0d7221 */ /* 0x000fca0000000000 */
[----:B------:R-:W0:Y:S02]  /*06d0*/  SHFL.BFLY PT, R6, R13, 0x1, 0x1f ;  /* 0x0c201f000d067f89 */ /* 0x000e2400000e0000 */
[----:B0-----:R-:W-:-:S05]  /*06e0*/  FADD R3, R13, R6 ;  /* 0x000000060d037221 */ /* 0x001fca0000000000 */
[----:B------:R0:W-:Y:S04]  /*06f0*/  STS [R4.X4], R3 ;  /* 0x0000000304007388 */ /* 0x0001e80000004800 */
[----:B------:R-:W-:Y:S06]  /*0700*/  BAR.SYNC.DEFER_BLOCKING 0x0 ;  /* 0x0000000000007b1d */ /* 0x000fec0000010000 */
[----:B------:R-:W-:Y:S05]  /*0710*/  @!P0 EXIT ;  /* 0x000000000000894d */ /* 0x000fea0003800000 */
[----:B0-----:R-:W-:Y:S02]  /*0720*/  LOP3.LUT R0, R0, 0x3f, RZ, 0xc0, !PT ;  /* 0x0000003f00007812 */ /* 0x001fe400078ec0ff */
[----:B------:R-:W-:-:S03]  /*0730*/  MOV R3, 0x4 ;  /* 0x0000000400037802 */ /* 0x000fc60000000f00 */
[----:B------:R-:W0:Y:S02]  /*0740*/  LDS R5, [R0.X4] ;  /* 0x0000000000057984 */ /* 0x000e240000004800 */
[----:B------:R-:W-:-:S05]  /*0750*/  IMAD.WIDE R2, R2, R3, c[0x0][0x170] ;  /* 0x00005c0002027625 */ /* 0x000fca00078e0203 */
[----:B0-----:R-:W-:Y:S01]  /*0760*/  STG.E [R2.64], R5 ;  /* 0x0000000502007986 */ /* 0x001fe2000c101904 */
[----:B------:R-:W-:Y:S05]  /*0770*/  EXIT ;  /* 0x000000000000794d */ /* 0x000fea0003800000 */
.L_x_1:
[----:B------:R-:W-:-:S00]  /*0780*/  BRA `(.L_x_1) ;  /* 0xfffffff000007947 */ /* 0x000fc0000383ffff */
[----:B------:R-:W-:-:S00]  /*0790*/  NOP ;  /* 0x0000000000007918 */ /* 0x000fc00000000000 */
        /* <DEDUP_REMOVED lines=14> */
.L_x_2:


//--------------------- .nv.shared.triton_red_fused_addmm_0 --------------------------
	.section	.nv.shared.triton_red_fused_addmm_0,"aw",@nobits
	.sectionflags	@""
	.align	16
